//
// Generated by NVIDIA NVVM Compiler
//
// Compiler Build ID: CL-36424714
// Cuda compilation tools, release 13.0, V13.0.88
// Based on NVVM 20.0.0
//

.version 9.0
.target sm_100
.address_size 64

	// .globl	_Z20localReductionKernelPi
.extern .func  (.param .b32 func_retval0) vprintf
(
	.param .b64 vprintf_param_0,
	.param .b64 vprintf_param_1
)
;
// _ZZ20localReductionKernelPiE16sharedDeltaArray has been demoted
.global .align 1 .b8 $str[42] = {73, 100, 61, 37, 100, 32, 110, 105, 122, 91, 37, 100, 93, 61, 110, 105, 122, 91, 37, 100, 93, 43, 110, 105, 122, 91, 37, 100, 93, 32, 61, 62, 32, 37, 100, 32, 43, 32, 37, 100, 10};

.visible .entry _Z20localReductionKernelPi(
	.param .u64 .ptr .align 1 _Z20localReductionKernelPi_param_0
)
{
	.reg .pred 	%p<5>;
	.reg .b32 	%r<17>;
	.reg .b64 	%rd<5>;
	// demoted variable
	.shared .align 4 .b8 _ZZ20localReductionKernelPiE16sharedDeltaArray[4096];
	ld.param.u64 	%rd1, [_Z20localReductionKernelPi_param_0];
	mov.u32 	%r1, %tid.x;
	shl.b32 	%r6, %r1, 2;
	mov.u32 	%r7, _ZZ20localReductionKernelPiE16sharedDeltaArray;
	add.s32 	%r2, %r7, %r6;
	mov.b32 	%r8, 1;
	st.shared.u32 	[%r2], %r8;
	bar.sync 	0;
	mov.u32 	%r16, %ntid.x;
	setp.lt.u32 	%p1, %r16, 2;
	@%p1 bra 	$L__BB0_4;
$L__BB0_1:
	shr.u32 	%r5, %r16, 1;
	setp.ge.u32 	%p2, %r1, %r5;
	@%p2 bra 	$L__BB0_3;
	ld.shared.u32 	%r9, [%r2];
	shl.b32 	%r10, %r5, 2;
	add.s32 	%r11, %r2, %r10;
	ld.shared.u32 	%r12, [%r11];
	add.s32 	%r13, %r12, %r9;
	st.shared.u32 	[%r2], %r13;
$L__BB0_3:
	bar.sync 	0;
	setp.gt.u32 	%p3, %r16, 3;
	mov.u32 	%r16, %r5;
	@%p3 bra 	$L__BB0_1;
$L__BB0_4:
	setp.ne.s32 	%p4, %r1, 0;
	@%p4 bra 	$L__BB0_6;
	ld.shared.u32 	%r14, [_ZZ20localReductionKernelPiE16sharedDeltaArray];
	mov.u32 	%r15, %ctaid.x;
	cvta.to.global.u64 	%rd2, %rd1;
	mul.wide.u32 	%rd3, %r15, 4;
	add.s64 	%rd4, %rd2, %rd3;
	st.global.u32 	[%rd4], %r14;
$L__BB0_6:
	ret;

}
	// .globl	_Z21globalReductionKernelPi
.visible .entry _Z21globalReductionKernelPi(
	.param .u64 .ptr .align 1 _Z21globalReductionKernelPi_param_0
)
{
	.local .align 8 .b8 	__local_depot1[24];
	.reg .b64 	%SP;
	.reg .b64 	%SPL;
	.reg .pred 	%p<7>;
	.reg .b32 	%r<25>;
	.reg .b64 	%rd<12>;

	mov.u64 	%SPL, __local_depot1;
	cvta.local.u64 	%SP, %SPL;
	ld.param.u64 	%rd4, [_Z21globalReductionKernelPi_param_0];
	cvta.to.global.u64 	%rd1, %rd4;
	mov.u32 	%r10, %ctaid.x;
	mov.u32 	%r11, %ntid.x;
	mov.u32 	%r12, %tid.x;
	mad.lo.s32 	%r1, %r10, %r11, %r12;
	mov.b32 	%r23, 1;
	mov.u32 	%r2, %nctaid.x;
$L__BB1_1:
	mov.u32 	%r3, %r23;
	setp.lt.u32 	%p1, %r3, %r2;
	shl.b32 	%r23, %r3, 1;
	@%p1 bra 	$L__BB1_1;
	add.s32 	%r13, %r3, 1;
	setp.lt.u32 	%p2, %r13, 3;
	@%p2 bra 	$L__BB1_7;
	add.u64 	%rd5, %SP, 0;
	add.u64 	%rd2, %SPL, 0;
	shr.u32 	%r14, %r3, 31;
	add.s32 	%r15, %r3, %r14;
	shr.s32 	%r24, %r15, 1;
	mul.wide.u32 	%rd6, %r1, 4;
	add.s64 	%rd3, %rd1, %rd6;
	mov.u64 	%rd9, $str;
$L__BB1_4:
	setp.ge.u32 	%p3, %r1, %r24;
	add.s32 	%r7, %r24, %r1;
	setp.ge.u32 	%p4, %r7, %r2;
	or.pred  	%p5, %p3, %p4;
	@%p5 bra 	$L__BB1_6;
	ld.global.u32 	%r16, [%rd3];
	mul.wide.u32 	%rd7, %r7, 4;
	add.s64 	%rd8, %rd1, %rd7;
	ld.global.u32 	%r17, [%rd8];
	st.local.v2.u32 	[%rd2], {%r1, %r1};
	st.local.v2.u32 	[%rd2+8], {%r1, %r7};
	st.local.v2.u32 	[%rd2+16], {%r16, %r17};
	cvta.global.u64 	%rd10, %rd9;
	{ // callseq 0, 0
	.param .b64 param0;
	st.param.b64 	[param0], %rd10;
	.param .b64 param1;
	st.param.b64 	[param1], %rd5;
	.param .b32 retval0;
	call.uni (retval0), 
	vprintf, 
	(
	param0, 
	param1
	);
	ld.param.b32 	%r18, [retval0];
	} // callseq 0
	ld.global.u32 	%r20, [%rd3];
	ld.global.u32 	%r21, [%rd8];
	add.s32 	%r22, %r21, %r20;
	st.global.u32 	[%rd3], %r22;
$L__BB1_6:
	bar.sync 	0;
	shr.u32 	%r8, %r24, 1;
	setp.gt.u32 	%p6, %r24, 1;
	mov.u32 	%r24, %r8;
	@%p6 bra 	$L__BB1_4;
$L__BB1_7:
	ret;

}


// ===== COMPILED SASS (sm_100) =====

	.target	sm_100

	.elftype	@"ET_EXEC"


//--------------------- .note.nv.tkinfo           --------------------------
	.section	.note.nv.tkinfo,"",@"SHT_NOTE"
	.sectionflags	@"SHF_NOTE_NV_TKINFO"
	.tkinfo
        /*0018*/ 	.word	0x00000002
        /*0030*/ 	.string	""
        /*0030*/ 	.string	"ptxas"
        /*0030*/ 	.string	"Cuda compilation tools, release 13.0, V13.0.88"
        /*0030*/ 	.string	"Build cuda_13.0.r13.0/compiler.36424714_0"
        /*0030*/ 	.string	"-arch sm_100 -m 64 "



//--------------------- .note.nv.cuinfo           --------------------------
	.section	.note.nv.cuinfo,"",@"SHT_NOTE"
	.sectionflags	@"SHF_NOTE_NV_CUINFO"
        /*0018*/ 	.short	0x0002
        /*001a*/ 	.short	0x0064
        /*001c*/ 	.short	0x0082
	.zero		2


//--------------------- .nv.info                  --------------------------
	.section	.nv.info,"",@"SHT_CUDA_INFO"
	.align	4


	//----- nvinfo : EIATTR_REGCOUNT
	.align		4
        /*0000*/ 	.byte	0x04, 0x2f
        /*0002*/ 	.short	(.L_2 - .L_1)
	.align		4
.L_1:
        /*0004*/ 	.word	index@(_Z20localReductionKernelPi)
        /*0008*/ 	.word	0x0000000a


	//----- nvinfo : EIATTR_FRAME_SIZE
	.align		4
.L_2:
        /*000c*/ 	.byte	0x04, 0x11
        /*000e*/ 	.short	(.L_4 - .L_3)
	.align		4
.L_3:
        /*0010*/ 	.word	index@(_Z20localReductionKernelPi)
        /*0014*/ 	.word	0x00000000


	//----- nvinfo : EIATTR_REGCOUNT
	.align		4
.L_4:
        /*0018*/ 	.byte	0x04, 0x2f
        /*001a*/ 	.short	(.L_6 - .L_5)
	.align		4
.L_5:
        /*001c*/ 	.word	index@(_Z21globalReductionKernelPi)
        /*0020*/ 	.word	0x0000001c


	//----- nvinfo : EIATTR_FRAME_SIZE
	.align		4
.L_6:
        /*0024*/ 	.byte	0x04, 0x11
        /*0026*/ 	.short	(.L_8 - .L_7)
	.align		4
.L_7:
        /*0028*/ 	.word	index@(_Z21globalReductionKernelPi)
        /*002c*/ 	.word	0x00000018


	//----- nvinfo : EIATTR_MIN_STACK_SIZE
	.align		4
.L_8:
        /*0030*/ 	.byte	0x04, 0x12
        /*0032*/ 	.short	(.L_10 - .L_9)
	.align		4
.L_9:
        /*0034*/ 	.word	index@(_Z21globalReductionKernelPi)
        /*0038*/ 	.word	0x00000018


	//----- nvinfo : EIATTR_MIN_STACK_SIZE
	.align		4
.L_10:
        /*003c*/ 	.byte	0x04, 0x12
        /*003e*/ 	.short	(.L_12 - .L_11)
	.align		4
.L_11:
        /*0040*/ 	.word	index@(_Z20localReductionKernelPi)
        /*0044*/ 	.word	0x00000000
.L_12:


//--------------------- .nv.compat                --------------------------
	.section	.nv.compat,"",@"SHT_CUDA_COMPAT_INFO"
	.align	4
        /*0000*/ 	.byte	0x02, 0x09, 0x00, 0x00, 0x02, 0x02, 0x01, 0x00, 0x02, 0x05, 0x05, 0x00, 0x03, 0x07, 0x01, 0x01
        /*0010*/ 	.byte	0x02, 0x03, 0x00, 0x00, 0x02, 0x06, 0x01, 0x00, 0x04, 0x0b, 0x08, 0x00, 0x09, 0x00, 0x00, 0x00
        /*0020*/ 	.byte	0x00, 0x00, 0x00, 0x00


//--------------------- .nv.info._Z21globalReductionKernelPi --------------------------
	.section	.nv.info._Z21globalReductionKernelPi,"",@"SHT_CUDA_INFO"
	.sectionflags	@""
	.align	4


	//----- nvinfo : EIATTR_CUDA_API_VERSION
	.align		4
        /*0000*/ 	.byte	0x04, 0x37
        /*0002*/ 	.short	(.L_14 - .L_13)
.L_13:
        /*0004*/ 	.word	0x00000082


	//----- nvinfo : EIATTR_KPARAM_INFO
	.align		4
.L_14:
        /*0008*/ 	.byte	0x04, 0x17
        /*000a*/ 	.short	(.L_16 - .L_15)
.L_15:
        /*000c*/ 	.word	0x00000000
        /*0010*/ 	.short	0x0000
        /*0012*/ 	.short	0x0000
        /*0014*/ 	.byte	0x00, 0xf5, 0x21, 0x00


	//----- nvinfo : EIATTR_SPARSE_MMA_MASK
	.align		4
.L_16:
        /*0018*/ 	.byte	0x03, 0x50
        /*001a*/ 	.short	0x0000


	//----- nvinfo : EIATTR_MAXREG_COUNT
	.align		4
        /*001c*/ 	.byte	0x03, 0x1b
        /*001e*/ 	.short	0x00ff


	//----- nvinfo : EIATTR_NUM_BARRIERS
	.align		4
        /*0020*/ 	.byte	0x02, 0x4c
        /*0022*/ 	.byte	0x01
	.zero		1


	//----- nvinfo : EIATTR_EXTERNS
	.align		4
        /*0024*/ 	.byte	0x04, 0x0f
        /*0026*/ 	.short	(.L_18 - .L_17)


	//   ....[0]....
	.align		4
.L_17:
        /*0028*/ 	.word	index@(vprintf)


	//----- nvinfo : EIATTR_MERCURY_ISA_VERSION
	.align		4
.L_18:
        /*002c*/ 	.byte	0x03, 0x5f
        /*002e*/ 	.short	0x0101


	//----- nvinfo : EIATTR_VRC_CTA_INIT_COUNT
	.align		4
        /*0030*/ 	.byte	0x02, 0x4a
	.zero		1
	.zero		1


	//----- nvinfo : EIATTR_SYSCALL_OFFSETS
	.align		4
        /*0034*/ 	.byte	0x04, 0x46
        /*0036*/ 	.short	(.L_20 - .L_19)


	//   ....[0]....
.L_19:
        /*0038*/ 	.word	0x000002d0


	//----- nvinfo : EIATTR_EXIT_INSTR_OFFSETS
	.align		4
.L_20:
        /*003c*/ 	.byte	0x04, 0x1c
        /*003e*/ 	.short	(.L_22 - .L_21)


	//   ....[0]....
.L_21:
        /*0040*/ 	.word	0x00000120


	//   ....[1]....
        /*0044*/ 	.word	0x00000370


	//----- nvinfo : EIATTR_CRS_STACK_SIZE
	.align		4
.L_22:
        /*0048*/ 	.byte	0x04, 0x1e
        /*004a*/ 	.short	(.L_24 - .L_23)
.L_23:
        /*004c*/ 	.word	0x00000000


	//----- nvinfo : EIATTR_CBANK_PARAM_SIZE
	.align		4
.L_24:
        /*0050*/ 	.byte	0x03, 0x19
        /*0052*/ 	.short	0x0008


	//----- nvinfo : EIATTR_PARAM_CBANK
	.align		4
        /*0054*/ 	.byte	0x04, 0x0a
        /*0056*/ 	.short	(.L_26 - .L_25)
	.align		4
.L_25:
        /*0058*/ 	.word	index@(.nv.constant0._Z21globalReductionKernelPi)
        /*005c*/ 	.short	0x0380
        /*005e*/ 	.short	0x0008


	//----- nvinfo : EIATTR_SW_WAR
	.align		4
.L_26:
        /*0060*/ 	.byte	0x04, 0x36
        /*0062*/ 	.short	(.L_28 - .L_27)
.L_27:
        /*0064*/ 	.word	0x00000008
.L_28:


//--------------------- .nv.info._Z20localReductionKernelPi --------------------------
	.section	.nv.info._Z20localReductionKernelPi,"",@"SHT_CUDA_INFO"
	.sectionflags	@""
	.align	4


	//----- nvinfo : EIATTR_CUDA_API_VERSION
	.align		4
        /*0000*/ 	.byte	0x04, 0x37
        /*0002*/ 	.short	(.L_30 - .L_29)
.L_29:
        /*0004*/ 	.word	0x00000082


	//----- nvinfo : EIATTR_KPARAM_INFO
	.align		4
.L_30:
        /*0008*/ 	.byte	0x04, 0x17
        /*000a*/ 	.short	(.L_32 - .L_31)
.L_31:
        /*000c*/ 	.word	0x00000000
        /*0010*/ 	.short	0x0000
        /*0012*/ 	.short	0x0000
        /*0014*/ 	.byte	0x00, 0xf5, 0x21, 0x00


	//----- nvinfo : EIATTR_SPARSE_MMA_MASK
	.align		4
.L_32:
        /*0018*/ 	.byte	0x03, 0x50
        /*001a*/ 	.short	0x0000


	//----- nvinfo : EIATTR_MAXREG_COUNT
	.align		4
        /*001c*/ 	.byte	0x03, 0x1b
        /*001e*/ 	.short	0x00ff


	//----- nvinfo : EIATTR_NUM_BARRIERS
	.align		4
        /*0020*/ 	.byte	0x02, 0x4c
        /*0022*/ 	.byte	0x01
	.zero		1


	//----- nvinfo : EIATTR_MERCURY_ISA_VERSION
	.align		4
        /*0024*/ 	.byte	0x03, 0x5f
        /*0026*/ 	.short	0x0101


	//----- nvinfo : EIATTR_VRC_CTA_INIT_COUNT
	.align		4
        /*0028*/ 	.byte	0x02, 0x4a
	.zero		1
	.zero		1


	//----- nvinfo : EIATTR_EXIT_INSTR_OFFSETS
	.align		4
        /*002c*/ 	.byte	0x04, 0x1c
        /*002e*/ 	.short	(.L_34 - .L_33)


	//   ....[0]....
.L_33:
        /*0030*/ 	.word	0x00000190


	//   ....[1]....
        /*0034*/ 	.word	0x00000230


	//----- nvinfo : EIATTR_CBANK_PARAM_SIZE
	.align		4
.L_34:
        /*0038*/ 	.byte	0x03, 0x19
        /*003a*/ 	.short	0x0008


	//----- nvinfo : EIATTR_PARAM_CBANK
	.align		4
        /*003c*/ 	.byte	0x04, 0x0a
        /*003e*/ 	.short	(.L_36 - .L_35)
	.align		4
.L_35:
        /*0040*/ 	.word	index@(.nv.constant0._Z20localReductionKernelPi)
        /*0044*/ 	.short	0x0380
        /*0046*/ 	.short	0x0008


	//----- nvinfo : EIATTR_SW_WAR
	.align		4
.L_36:
        /*0048*/ 	.byte	0x04, 0x36
        /*004a*/ 	.short	(.L_38 - .L_37)
.L_37:
        /*004c*/ 	.word	0x00000008
.L_38:


//--------------------- .nv.callgraph             --------------------------
	.section	.nv.callgraph,"",@"SHT_CUDA_CALLGRAPH"
	.align	4
	.sectionentsize	8
	.align		4
        /*0000*/ 	.word	0x00000000
	.align		4
        /*0004*/ 	.word	0xffffffff
	.align		4
        /*0008*/ 	.word	index@(_Z21globalReductionKernelPi)
	.align		4
        /*000c*/ 	.word	index@(vprintf)
	.align		4
        /*0010*/ 	.word	0x00000000
	.align		4
        /*0014*/ 	.word	0xfffffffe
	.align		4
        /*0018*/ 	.word	0x00000000
	.align		4
        /*001c*/ 	.word	0xfffffffd
	.align		4
        /*0020*/ 	.word	0x00000000
	.align		4
        /*0024*/ 	.word	0xfffffffc


//--------------------- .nv.constant4             --------------------------
	.section	.nv.constant4,"a",@progbits
	.align	8
	.align		8
.nv.constant4:
        /*0000*/ 	.dword	vprintf
	.align		8
        /*0008*/ 	.dword	$str


//--------------------- .text._Z21globalReductionKernelPi --------------------------
	.section	.text._Z21globalReductionKernelPi,"ax",@progbits
	.align	128
        .global         _Z21globalReductionKernelPi
        .type           _Z21globalReductionKernelPi,@function
        .size           _Z21globalReductionKernelPi,(.L_x_8 - _Z21globalReductionKernelPi)
        .other          _Z21globalReductionKernelPi,@"STO_CUDA_ENTRY STV_DEFAULT"
_Z21globalReductionKernelPi:
.text._Z21globalReductionKernelPi:
[----:B------:R-:W0:Y:S01]  /*0000*/  LDC R1, c[0x0][0x37c] ;  /* 0x0000df00ff017b82 */ /* 0x000e220000000800 */
[----:B------:R-:W1:Y:S01]  /*0010*/  S2R R3, SR_TID.X ;  /* 0x0000000000037919 */ /* 0x000e620000002100 */
[----:B------:R-:W2:Y:S06]  /*0020*/  LDCU UR5, c[0x0][0x2fc] ;  /* 0x00005f80ff0577ac */ /* 0x000eac0008000800 */
[----:B------:R-:W1:Y:S01]  /*0030*/  S2UR UR6, SR_CTAID.X ;  /* 0x00000000000679c3 */ /* 0x000e620000002500 */
[----:B0-----:R-:W-:Y:S01]  /*0040*/  VIADD R1, R1, 0xffffffe8 ;  /* 0xffffffe801017836 */ /* 0x001fe20000000000 */
[----:B------:R-:W0:Y:S06]  /*0050*/  LDCU UR4, c[0x0][0x2f8] ;  /* 0x00005f00ff0477ac */ /* 0x000e2c0008000800 */
[----:B------:R-:W1:Y:S01]  /*0060*/  LDC R2, c[0x0][0x360] ;  /* 0x0000d800ff027b82 */ /* 0x000e620000000800 */
[----:B------:R-:W3:Y:S01]  /*0070*/  LDCU UR38, c[0x0][0x370] ;  /* 0x00006e00ff2677ac */ /* 0x000ee20008000800 */
[----:B0-----:R-:W-:Y:S01]  /*0080*/  IADD3 R22, P0, PT, R1, UR4, RZ ;  /* 0x0000000401167c10 */ /* 0x001fe2000ff1e0ff */
[----:B------:R-:W-:-:S04]  /*0090*/  UMOV UR4, 0x1 ;  /* 0x0000000100047882 */ /* 0x000fc80000000000 */
[----:B--2---:R-:W-:Y:S02]  /*00a0*/  IMAD.X R23, RZ, RZ, UR5, P0 ;  /* 0x00000005ff177e24 */ /* 0x004fe400080e06ff */
[----:B-1-3--:R-:W-:-:S07]  /*00b0*/  IMAD R2, R2, UR6, R3 ;  /* 0x0000000602027c24 */ /* 0x00afce000f8e0203 */
.L_x_0:
[----:B------:R-:W-:Y:S02]  /*00c0*/  UISETP.GE.U32.AND UP0, UPT, UR4, UR38, UPT ;  /* 0x000000260400728c */ /* 0x000fe4000bf06070 */
[----:B------:R-:W-:Y:S01]  /*00d0*/  IMAD.U32 R25, RZ, RZ, UR4 ;  /* 0x00000004ff197e24 */ /* 0x000fe2000f8e00ff */
[----:B------:R-:W-:-:S06]  /*00e0*/  USHF.L.U32 UR4, UR4, 0x1, URZ ;  /* 0x0000000104047899 */ /* 0x000fcc00080006ff */
[----:B------:R-:W-:Y:S06]  /*00f0*/  BRA.U !UP0, `(.L_x_0) ;  /* 0xfffffffd08f07547 */ /* 0x000fec000b83ffff */
[----:B------:R-:W-:-:S04]  /*0100*/  IADD3 R0, PT, PT, R25, 0x1, RZ ;  /* 0x0000000119007810 */ /* 0x000fc80007ffe0ff */
[----:B------:R-:W-:-:S13]  /*0110*/  ISETP.GE.U32.AND P0, PT, R0, 0x3, PT ;  /* 0x000000030000780c */ /* 0x000fda0003f06070 */
[----:B------:R-:W-:Y:S05]  /*0120*/  @!P0 EXIT ;  /* 0x000000000000894d */ /* 0x000fea0003800000 */
[----:B------:R-:W0:Y:S01]  /*0130*/  LDC.64 R18, c[0x0][0x380] ;  /* 0x0000e000ff127b82 */ /* 0x000e220000000a00 */
[----:B------:R-:W-:Y:S01]  /*0140*/  LEA.HI R25, R25, R25, RZ, 0x1 ;  /* 0x0000001919197211 */ /* 0x000fe200078f08ff */
[----:B------:R-:W1:Y:S03]  /*0150*/  LDCU.64 UR36, c[0x0][0x358] ;  /* 0x00006b00ff2477ac */ /* 0x000e660008000a00 */
[----:B------:R-:W-:Y:S01]  /*0160*/  SHF.R.S32.HI R25, RZ, 0x1, R25 ;  /* 0x00000001ff197819 */ /* 0x000fe20000011419 */
[----:B01----:R-:W-:-:S07]  /*0170*/  IMAD.WIDE.U32 R18, R2, 0x4, R18 ;  /* 0x0000000402127825 */ /* 0x003fce00078e0012 */
.L_x_3:
[----:B------:R-:W-:-:S05]  /*0180*/  IMAD.IADD R13, R2, 0x1, R25 ;  /* 0x00000001020d7824 */ /* 0x000fca00078e0219 */
[----:B------:R-:W-:-:S04]  /*0190*/  ISETP.GE.U32.AND P0, PT, R13, UR38, PT ;  /* 0x000000260d007c0c */ /* 0x000fc8000bf06070 */
[----:B------:R-:W-:-:S13]  /*01a0*/  ISETP.GE.U32.OR P0, PT, R2, R25, P0 ;  /* 0x000000190200720c */ /* 0x000fda0000706470 */
[----:B0-----:R-:W-:Y:S05]  /*01b0*/  @P0 BRA `(.L_x_1) ;  /* 0x0000000000580947 */ /* 0x001fea0003800000 */
[----:B------:R-:W0:Y:S01]  /*01c0*/  LDC.64 R16, c[0x0][0x380] ;  /* 0x0000e000ff107b82 */ /* 0x000e220000000a00 */
[----:B------:R-:W2:Y:S01]  /*01d0*/  LDG.E R8, desc[UR36][R18.64] ;  /* 0x0000002412087981 */ /* 0x000ea2000c1e1900 */
[----:B------:R-:W-:Y:S01]  /*01e0*/  IMAD.MOV.U32 R12, RZ, RZ, R2 ;  /* 0x000000ffff0c7224 */ /* 0x000fe200078e0002 */
[----:B------:R-:W-:Y:S01]  /*01f0*/  MOV R3, R2 ;  /* 0x0000000200037202 */ /* 0x000fe20000000f00 */
[----:B------:R-:W1:Y:S01]  /*0200*/  LDCU.64 UR4, c[0x4][0x8] ;  /* 0x01000100ff0477ac */ /* 0x000e620008000a00 */
[----:B0-----:R-:W-:-:S05]  /*0210*/  IMAD.WIDE.U32 R16, R13, 0x4, R16 ;  /* 0x000000040d107825 */ /* 0x001fca00078e0010 */
[----:B------:R-:W2:Y:S01]  /*0220*/  LDG.E R9, desc[UR36][R16.64] ;  /* 0x0000002410097981 */ /* 0x000ea2000c1e1900 */
[----:B------:R-:W-:-:S03]  /*0230*/  MOV R0, 0x0 ;  /* 0x0000000000007802 */ /* 0x000fc60000000f00 */
[----:B------:R0:W-:Y:S01]  /*0240*/  STL.64 [R1+0x8], R12 ;  /* 0x0000080c01007387 */ /* 0x0001e20000100a00 */
[----:B------:R0:W3:Y:S03]  /*0250*/  LDC.64 R10, c[0x4][R0] ;  /* 0x01000000000a7b82 */ /* 0x0000e60000000a00 */
[----:B------:R0:W-:Y:S01]  /*0260*/  STL.64 [R1], R2 ;  /* 0x0000000201007387 */ /* 0x0001e20000100a00 */
[----:B-1----:R-:W-:Y:S01]  /*0270*/  IMAD.U32 R4, RZ, RZ, UR4 ;  /* 0x00000004ff047e24 */ /* 0x002fe2000f8e00ff */
[----:B------:R-:W-:Y:S01]  /*0280*/  MOV R6, R22 ;  /* 0x0000001600067202 */ /* 0x000fe20000000f00 */
[----:B------:R-:W-:Y:S02]  /*0290*/  IMAD.U32 R5, RZ, RZ, UR5 ;  /* 0x00000005ff057e24 */ /* 0x000fe4000f8e00ff */
[----:B------:R-:W-:Y:S01]  /*02a0*/  IMAD.MOV.U32 R7, RZ, RZ, R23 ;  /* 0x000000ffff077224 */ /* 0x000fe200078e0017 */
[----:B--23--:R0:W-:Y:S06]  /*02b0*/  STL.64 [R1+0x10], R8 ;  /* 0x0000100801007387 */ /* 0x00c1ec0000100a00 */
[----:B------:R-:W-:-:S07]  /*02c0*/  LEPC R20, `(.L_x_2) ;  /* 0x000000001014794e */ /* 0x000fce0000000000 */
[----:B0-----:R-:W-:Y:S05]  /*02d0*/  CALL.ABS.NOINC R10 ;  /* 0x000000000a007343 */ /* 0x001fea0003c00000 */
.L_x_2:
[----:B------:R-:W2:Y:S04]  /*02e0*/  LDG.E R17, desc[UR36][R16.64] ;  /* 0x0000002410117981 */ /* 0x000ea8000c1e1900 */
[----:B------:R-:W2:Y:S02]  /*02f0*/  LDG.E R0, desc[UR36][R18.64] ;  /* 0x0000002412007981 */ /* 0x000ea4000c1e1900 */
[----:B--2---:R-:W-:-:S05]  /*0300*/  IADD3 R3, PT, PT, R0, R17, RZ ;  /* 0x0000001100037210 */ /* 0x004fca0007ffe0ff */
[----:B------:R0:W-:Y:S02]  /*0310*/  STG.E desc[UR36][R18.64], R3 ;  /* 0x0000000312007986 */ /* 0x0001e4000c101924 */
.L_x_1:
[----:B------:R-:W-:Y:S05]  /*0320*/  WARPSYNC.ALL ;  /* 0x0000000000007948 */ /* 0x000fea0003800000 */
[----:B------:R-:W-:Y:S01]  /*0330*/  BAR.SYNC.DEFER_BLOCKING 0x0 ;  /* 0x0000000000007b1d */ /* 0x000fe20000010000 */
[----:B------:R-:W-:Y:S02]  /*0340*/  ISETP.GT.U32.AND P0, PT, R25, 0x1, PT ;  /* 0x000000011900780c */ /* 0x000fe40003f04070 */
[----:B------:R-:W-:-:S11]  /*0350*/  SHF.R.U32.HI R25, RZ, 0x1, R25 ;  /* 0x00000001ff197819 */ /* 0x000fd60000011619 */
[----:B------:R-:W-:Y:S05]  /*0360*/  @P0 BRA `(.L_x_3) ;  /* 0xfffffffc00840947 */ /* 0x000fea000383ffff */
[----:B------:R-:W-:Y:S05]  /*0370*/  EXIT ;  /* 0x000000000000794d */ /* 0x000fea0003800000 */
.L_x_4:
[----:B------:R-:W-:-:S00]  /*0380*/  BRA `(.L_x_4) ;  /* 0xfffffffc00fc7947 */ /* 0x000fc0000383ffff */
[----:B------:R-:W-:-:S00]  /*0390*/  NOP ;  /* 0x0000000000007918 */ /* 0x000fc00000000000 */
        /* <DEDUP_REMOVED lines=14> */
.L_x_8:


//--------------------- .text._Z20localReductionKernelPi --------------------------
	.section	.text._Z20localReductionKernelPi,"ax",@progbits
	.align	128
        .global         _Z20localReductionKernelPi
        .type           _Z20localReductionKernelPi,@function
        .size           _Z20localReductionKernelPi,(.L_x_9 - _Z20localReductionKernelPi)
        .other          _Z20localReductionKernelPi,@"STO_CUDA_ENTRY STV_DEFAULT"
_Z20localReductionKernelPi:
.text._Z20localReductionKernelPi:
[----:B------:R-:W-:Y:S01]  /*0000*/  LDC R1, c[0x0][0x37c] ;  /* 0x0000df00ff017b82 */ /* 0x000fe20000000800 */
[----:B------:R-:W0:Y:S07]  /*0010*/  S2R R5, SR_TID.X ;  /* 0x0000000000057919 */ /* 0x000e2e0000002100 */
[----:B------:R-:W1:Y:S01]  /*0020*/  S2UR UR5, SR_CgaCtaId ;  /* 0x00000000000579c3 */ /* 0x000e620000008800 */
[----:B------:R-:W-:Y:S01]  /*0030*/  UMOV UR4, 0x400 ;  /* 0x0000040000047882 */ /* 0x000fe20000000000 */
[----:B------:R-:W2:Y:S01]  /*0040*/  LDCU UR6, c[0x0][0x360] ;  /* 0x00006c00ff0677ac */ /* 0x000ea20008000800 */
[----:B------:R-:W-:Y:S01]  /*0050*/  IMAD.MOV.U32 R3, RZ, RZ, 0x1 ;  /* 0x00000001ff037424 */ /* 0x000fe200078e00ff */
[----:B--2---:R-:W-:-:S02]  /*0060*/  UISETP.GE.U32.AND UP0, UPT, UR6, 0x2, UPT ;  /* 0x000000020600788c */ /* 0x004fc4000bf06070 */
[----:B-1----:R-:W-:-:S06]  /*0070*/  ULEA UR4, UR5, UR4, 0x18 ;  /* 0x0000000405047291 */ /* 0x002fcc000f8ec0ff */
[C---:B0-----:R-:W-:Y:S02]  /*0080*/  LEA R0, R5.reuse, UR4, 0x2 ;  /* 0x0000000405007c11 */ /* 0x041fe4000f8e10ff */
[----:B------:R-:W-:-:S03]  /*0090*/  ISETP.NE.AND P0, PT, R5, RZ, PT ;  /* 0x000000ff0500720c */ /* 0x000fc60003f05270 */
[----:B------:R0:W-:Y:S01]  /*00a0*/  STS [R0], R3 ;  /* 0x0000000300007388 */ /* 0x0001e20000000800 */
[----:B------:R-:W-:Y:S06]  /*00b0*/  BAR.SYNC.DEFER_BLOCKING 0x0 ;  /* 0x0000000000007b1d */ /* 0x000fec0000010000 */
[----:B------:R-:W-:Y:S05]  /*00c0*/  BRA.U !UP0, `(.L_x_5) ;  /* 0x0000000108307547 */ /* 0x000fea000b800000 */
[----:B------:R-:W-:-:S07]  /*00d0*/  IMAD.U32 R2, RZ, RZ, UR6 ;  /* 0x00000006ff027e24 */ /* 0x000fce000f8e00ff */
.L_x_6:
[----:B------:R-:W-:-:S04]  /*00e0*/  SHF.R.U32.HI R6, RZ, 0x1, R2 ;  /* 0x00000001ff067819 */ /* 0x000fc80000011602 */
[----:B------:R-:W-:-:S13]  /*00f0*/  ISETP.GE.U32.AND P1, PT, R5, R6, PT ;  /* 0x000000060500720c */ /* 0x000fda0003f26070 */
[----:B------:R-:W-:Y:S01]  /*0100*/  @!P1 LEA R4, R6, R0, 0x2 ;  /* 0x0000000006049211 */ /* 0x000fe200078e10ff */
[----:B0-----:R-:W-:Y:S05]  /*0110*/  @!P1 LDS R3, [R0] ;  /* 0x0000000000039984 */ /* 0x001fea0000000800 */
[----:B------:R-:W0:Y:S02]  /*0120*/  @!P1 LDS R4, [R4] ;  /* 0x0000000004049984 */ /* 0x000e240000000800 */
[----:B0-----:R-:W-:-:S05]  /*0130*/  @!P1 IMAD.IADD R3, R3, 0x1, R4 ;  /* 0x0000000103039824 */ /* 0x001fca00078e0204 */
[----:B------:R1:W-:Y:S01]  /*0140*/  @!P1 STS [R0], R3 ;  /* 0x0000000300009388 */ /* 0x0003e20000000800 */
[----:B------:R-:W-:Y:S01]  /*0150*/  BAR.SYNC.DEFER_BLOCKING 0x0 ;  /* 0x0000000000007b1d */ /* 0x000fe20000010000 */
[----:B------:R-:W-:Y:S02]  /*0160*/  ISETP.GT.U32.AND P1, PT, R2, 0x3, PT ;  /* 0x000000030200780c */ /* 0x000fe40003f24070 */
[----:B------:R-:W-:-:S11]  /*0170*/  MOV R2, R6 ;  /* 0x0000000600027202 */ /* 0x000fd60000000f00 */
[----:B-1----:R-:W-:Y:S05]  /*0180*/  @P1 BRA `(.L_x_6) ;  /* 0xfffffffc00d41947 */ /* 0x002fea000383ffff */
.L_x_5:
[----:B------:R-:W-:Y:S05]  /*0190*/  @P0 EXIT ;  /* 0x000000000000094d */ /* 0x000fea0003800000 */
[----:B------:R-:W1:Y:S01]  /*01a0*/  S2UR UR5, SR_CgaCtaId ;  /* 0x00000000000579c3 */ /* 0x000e620000008800 */
[----:B------:R-:W-:Y:S01]  /*01b0*/  UMOV UR4, 0x400 ;  /* 0x0000040000047882 */ /* 0x000fe20000000000 */
[----:B------:R-:W2:Y:S06]  /*01c0*/  S2R R7, SR_CTAID.X ;  /* 0x0000000000077919 */ /* 0x000eac0000002500 */
[----:B0-----:R-:W2:Y:S01]  /*01d0*/  LDC.64 R2, c[0x0][0x380] ;  /* 0x0000e000ff027b82 */ /* 0x001ea20000000a00 */
[----:B-1----:R-:W-:-:S09]  /*01e0*/  ULEA UR4, UR5, UR4, 0x18 ;  /* 0x0000000405047291 */ /* 0x002fd2000f8ec0ff */
[----:B------:R-:W0:Y:S01]  /*01f0*/  LDS R5, [UR4] ;  /* 0x00000004ff057984 */ /* 0x000e220008000800 */
[----:B--2---:R-:W-:Y:S01]  /*0200*/  IMAD.WIDE.U32 R2, R7, 0x4, R2 ;  /* 0x0000000407027825 */ /* 0x004fe200078e0002 */
[----:B------:R-:W0:Y:S04]  /*0210*/  LDCU.64 UR4, c[0x0][0x358] ;  /* 0x00006b00ff0477ac */ /* 0x000e280008000a00 */
[----:B0-----:R-:W-:Y:S01]  /*0220*/  STG.E desc[UR4][R2.64], R5 ;  /* 0x0000000502007986 */ /* 0x001fe2000c101904 */
[----:B------:R-:W-:Y:S05]  /*0230*/  EXIT ;  /* 0x000000000000794d */ /* 0x000fea0003800000 */
.L_x_7:
        /* <DEDUP_REMOVED lines=12> */
.L_x_9:


//--------------------- .nv.global.init           --------------------------
	.section	.nv.global.init,"aw",@progbits
.nv.global.init:
	.type		$str,@object
	.size		$str,(.L_0 - $str)
$str:
        /*0000*/ 	.byte	0x49, 0x64, 0x3d, 0x25, 0x64, 0x20, 0x6e, 0x69, 0x7a, 0x5b, 0x25, 0x64, 0x5d, 0x3d, 0x6e, 0x69
        /*0010*/ 	.byte	0x7a, 0x5b, 0x25, 0x64, 0x5d, 0x2b, 0x6e, 0x69, 0x7a, 0x5b, 0x25, 0x64, 0x5d, 0x20, 0x3d, 0x3e
        /*0020*/ 	.byte	0x20, 0x25, 0x64, 0x20, 0x2b, 0x20, 0x25, 0x64, 0x0a, 0x00
.L_0:


//--------------------- .nv.shared.reserved.0     --------------------------
	.section	.nv.shared.reserved.0,"aw",@nobits
	.weak		__nv_reservedSMEM_offset_0_alias
	.size		__nv_reservedSMEM_offset_0_alias, 0, 64
	.other		__nv_reservedSMEM_offset_0_alias,@"STO_CUDA_RESERVED_SHARED STV_DEFAULT"
__nv_reservedSMEM_offset_0_alias:
	.zero		0
	.zero		64


//--------------------- .nv.shared._Z20localReductionKernelPi --------------------------
	.section	.nv.shared._Z20localReductionKernelPi,"aw",@nobits
	.sectionflags	@""
	.align	4
.nv.shared._Z20localReductionKernelPi:
	.zero		5120


//--------------------- .nv.constant0._Z21globalReductionKernelPi --------------------------
	.section	.nv.constant0._Z21globalReductionKernelPi,"a",@progbits
	.sectionflags	@""
	.align	4
.nv.constant0._Z21globalReductionKernelPi:
	.zero		904


//--------------------- .nv.constant0._Z20localReductionKernelPi --------------------------
	.section	.nv.constant0._Z20localReductionKernelPi,"a",@progbits
	.sectionflags	@""
	.align	4
.nv.constant0._Z20localReductionKernelPi:
	.zero		904


//--------------------- SYMBOLS --------------------------

	.type		.nv.reservedSmem.offset0,@object
	.size		.nv.reservedSmem.offset0,0x4
	.type		.nv.reservedSmem.cap,@object
	.size		.nv.reservedSmem.cap,0x4
	.type		vprintf,@function
